	.headerflags	@"EF_CUDA_TEXMODE_UNIFIED EF_CUDA_64BIT_ADDRESS EF_CUDA_ACCELERATORS EF_CUDA_SM90 EF_CUDA_VIRTUAL_SM(EF_CUDA_SM90)"
	.elftype	@"ET_EXEC"


//--------------------- .nv.info                  --------------------------
	.section	.nv.info,"",@"SHT_CUDA_INFO"
	.align	4


	//----- nvinfo : EIATTR_REGCOUNT
	.align		4
        /*0000*/ 	.byte	0x04, 0x2f
        /*0002*/ 	.short	(.L_1 - .L_0)
	.align		4
.L_0:
        /*0004*/ 	.word	index@(triton_poi_fused_mul_pow_sub_sum_0)
        /*0008*/ 	.word	0x00000020


	//----- nvinfo : EIATTR_MIN_STACK_SIZE
	.align		4
.L_1:
        /*000c*/ 	.byte	0x04, 0x12
        /*000e*/ 	.short	(.L_3 - .L_2)
	.align		4
.L_2:
        /*0010*/ 	.word	index@(triton_poi_fused_mul_pow_sub_sum_0)
        /*0014*/ 	.word	0x00000000


	//----- nvinfo : EIATTR_FRAME_SIZE
	.align		4
.L_3:
        /*0018*/ 	.byte	0x04, 0x11
        /*001a*/ 	.short	(.L_5 - .L_4)
	.align		4
.L_4:
        /*001c*/ 	.word	index@(triton_poi_fused_mul_pow_sub_sum_0)
        /*0020*/ 	.word	0x00000000


	//----- nvinfo : EIATTR_MIN_STACK_SIZE
	.align		4
.L_5:
        /*0024*/ 	.byte	0x04, 0x12
        /*0026*/ 	.short	(.L_7 - .L_6)
	.align		4
.L_6:
        /*0028*/ 	.word	index@(triton_poi_fused_mul_pow_sub_sum_0)
        /*002c*/ 	.word	0x00000000
.L_7:


//--------------------- .nv.info.triton_poi_fused_mul_pow_sub_sum_0 --------------------------
	.section	.nv.info.triton_poi_fused_mul_pow_sub_sum_0,"",@"SHT_CUDA_INFO"
	.sectionflags	@""
	.align	4


	//----- nvinfo : EIATTR_CUDA_API_VERSION
	.align		4
        /*0000*/ 	.byte	0x04, 0x37
        /*0002*/ 	.short	(.L_9 - .L_8)
.L_8:
        /*0004*/ 	.word	0x0000007c


	//----- nvinfo : EIATTR_KPARAM_INFO
	.align		4
.L_9:
        /*0008*/ 	.byte	0x04, 0x17
        /*000a*/ 	.short	(.L_11 - .L_10)
.L_10:
        /*000c*/ 	.word	0x00000000
        /*0010*/ 	.short	0x0004
        /*0012*/ 	.short	0x0020
        /*0014*/ 	.byte	0x00, 0xf0, 0x11, 0x00


	//----- nvinfo : EIATTR_KPARAM_INFO
	.align		4
.L_11:
        /*0018*/ 	.byte	0x04, 0x17
        /*001a*/ 	.short	(.L_13 - .L_12)
.L_12:
        /*001c*/ 	.word	0x00000000
        /*0020*/ 	.short	0x0003
        /*0022*/ 	.short	0x0018
        /*0024*/ 	.byte	0x00, 0xf4, 0x21, 0x00


	//----- nvinfo : EIATTR_KPARAM_INFO
	.align		4
.L_13:
        /*0028*/ 	.byte	0x04, 0x17
        /*002a*/ 	.short	(.L_15 - .L_14)
.L_14:
        /*002c*/ 	.word	0x00000000
        /*0030*/ 	.short	0x0002
        /*0032*/ 	.short	0x0010
        /*0034*/ 	.byte	0x00, 0xf4, 0x21, 0x00


	//----- nvinfo : EIATTR_KPARAM_INFO
	.align		4
.L_15:
        /*0038*/ 	.byte	0x04, 0x17
        /*003a*/ 	.short	(.L_17 - .L_16)
.L_16:
        /*003c*/ 	.word	0x00000000
        /*0040*/ 	.short	0x0001
        /*0042*/ 	.short	0x0008
        /*0044*/ 	.byte	0x00, 0xf4, 0x21, 0x00


	//----- nvinfo : EIATTR_KPARAM_INFO
	.align		4
.L_17:
        /*0048*/ 	.byte	0x04, 0x17
        /*004a*/ 	.short	(.L_19 - .L_18)
.L_18:
        /*004c*/ 	.word	0x00000000
        /*0050*/ 	.short	0x0000
        /*0052*/ 	.short	0x0000
        /*0054*/ 	.byte	0x00, 0xf4, 0x21, 0x00


	//----- nvinfo : EIATTR_SPARSE_MMA_MASK
	.align		4
.L_19:
        /*0058*/ 	.byte	0x03, 0x50
        /*005a*/ 	.short	0x0000


	//----- nvinfo : EIATTR_MAXREG_COUNT
	.align		4
        /*005c*/ 	.byte	0x03, 0x1b
        /*005e*/ 	.short	0x00ff


	//----- nvinfo : EIATTR_EXIT_INSTR_OFFSETS
	.align		4
        /*0060*/ 	.byte	0x04, 0x1c
        /*0062*/ 	.short	(.L_21 - .L_20)


	//   ....[0]....
.L_20:
        /*0064*/ 	.word	0x000005c0


	//   ....[1]....
        /*0068*/ 	.word	0x000005e0


	//----- nvinfo : EIATTR_REQNTID
	.align		4
.L_21:
        /*006c*/ 	.byte	0x04, 0x10
        /*006e*/ 	.short	(.L_23 - .L_22)
.L_22:
        /*0070*/ 	.word	0x00000080
        /*0074*/ 	.word	0x00000001
        /*0078*/ 	.word	0x00000001


	//----- nvinfo : EIATTR_CBANK_PARAM_SIZE
	.align		4
.L_23:
        /*007c*/ 	.byte	0x03, 0x19
        /*007e*/ 	.short	0x0024


	//----- nvinfo : EIATTR_PARAM_CBANK
	.align		4
        /*0080*/ 	.byte	0x04, 0x0a
        /*0082*/ 	.short	(.L_25 - .L_24)
	.align		4
.L_24:
        /*0084*/ 	.word	index@(.nv.constant0.triton_poi_fused_mul_pow_sub_sum_0)
        /*0088*/ 	.short	0x0210
        /*008a*/ 	.short	0x0024


	//----- nvinfo : EIATTR_SW_WAR
	.align		4
.L_25:
        /*008c*/ 	.byte	0x04, 0x36
        /*008e*/ 	.short	(.L_27 - .L_26)
.L_26:
        /*0090*/ 	.word	0x00000008
.L_27:


//--------------------- .nv.callgraph             --------------------------
	.section	.nv.callgraph,"",@"SHT_CUDA_CALLGRAPH"
	.align	4
	.sectionentsize	8
	.align		4
        /*0000*/ 	.word	0x00000000
	.align		4
        /*0004*/ 	.word	0xffffffff
	.align		4
        /*0008*/ 	.word	0x00000000
	.align		4
        /*000c*/ 	.word	0xfffffffe
	.align		4
        /*0010*/ 	.word	0x00000000
	.align		4
        /*0014*/ 	.word	0xfffffffd
	.align		4
        /*0018*/ 	.word	0x00000000
	.align		4
        /*001c*/ 	.word	0xfffffffc


//--------------------- .text.triton_poi_fused_mul_pow_sub_sum_0 --------------------------
	.section	.text.triton_poi_fused_mul_pow_sub_sum_0,"ax",@progbits
	.align	128
        .global         triton_poi_fused_mul_pow_sub_sum_0
        .type           triton_poi_fused_mul_pow_sub_sum_0,@function
        .size           triton_poi_fused_mul_pow_sub_sum_0,(.L_x_1 - triton_poi_fused_mul_pow_sub_sum_0)
        .other          triton_poi_fused_mul_pow_sub_sum_0,@"STO_CUDA_ENTRY STV_DEFAULT"
triton_poi_fused_mul_pow_sub_sum_0:
.text.triton_poi_fused_mul_pow_sub_sum_0:
[----:B------:R-:W0:Y:S01]  /*0000*/  LDC R1, c[0x0][0x28] ;  /* 0x00000a00ff017b82 */ /* 0x000e220000000800 */
[----:B------:R-:W1:Y:S07]  /*0010*/  S2R R0, SR_TID.X ;  /* 0x0000000000007919 */ /* 0x000e6e0000002100 */
[----:B------:R-:W2:Y:S01]  /*0020*/  LDC.64 R2, c[0x0][0x218] ;  /* 0x00008600ff027b82 */ /* 0x000ea20000000a00 */
[----:B------:R-:W-:Y:S01]  /*0030*/  ULDC.64 UR4, c[0x0][0x208] ;  /* 0x0000820000047ab9 */ /* 0x000fe20000000a00 */
[----:B------:R-:W3:Y:S06]  /*0040*/  S2R R7, SR_CTAID.X ;  /* 0x0000000000077919 */ /* 0x000eec0000002500 */
[----:B------:R-:W4:Y:S01]  /*0050*/  LDC.64 R8, c[0x0][0x210] ;  /* 0x00008400ff087b82 */ /* 0x000f220000000a00 */
[----:B-1----:R-:W-:-:S04]  /*0060*/  SHF.L.U32 R0, R0, 0x1, RZ ;  /* 0x0000000100007819 */ /* 0x002fc800000006ff */
[----:B------:R-:W-:-:S04]  /*0070*/  LOP3.LUT R0, R0, 0xfe, RZ, 0xc0, !PT ;  /* 0x000000fe00007812 */ /* 0x000fc800078ec0ff */
[----:B---3--:R-:W-:Y:S02]  /*0080*/  LEA R0, R7, R0, 0x8 ;  /* 0x0000000007007211 */ /* 0x008fe400078e40ff */
[----:B------:R-:W-:Y:S02]  /*0090*/  SHF.R.S32.HI R7, RZ, 0x17, R7 ;  /* 0x00000017ff077819 */ /* 0x000fe40000011407 */
[----:B------:R-:W-:Y:S02]  /*00a0*/  SHF.R.S32.HI R5, RZ, 0x1f, R0 ;  /* 0x0000001fff057819 */ /* 0x000fe40000011400 */
[----:B------:R-:W-:Y:S02]  /*00b0*/  IADD3 R18, R0, 0x1, RZ ;  /* 0x0000000100127810 */ /* 0x000fe40007ffe0ff */
[----:B------:R-:W-:Y:S02]  /*00c0*/  LEA.HI R14, R5, R0, RZ, 0x2 ;  /* 0x00000000050e7211 */ /* 0x000fe400078f10ff */
[----:B------:R-:W-:-:S02]  /*00d0*/  SGXT R5, R7, 0x1 ;  /* 0x000000010705781a */ /* 0x000fc40000000200 */
[--C-:B------:R-:W-:Y:S02]  /*00e0*/  SHF.R.S32.HI R4, RZ, 0x2, R14.reuse ;  /* 0x00000002ff047819 */ /* 0x100fe4000001140e */
[----:B------:R-:W-:Y:S02]  /*00f0*/  SHF.R.S32.HI R7, RZ, 0x1f, R14 ;  /* 0x0000001fff077819 */ /* 0x000fe4000001140e */
[C---:B------:R-:W-:Y:S02]  /*0100*/  LEA.HI R6, R5.reuse, R0, RZ, 0x6 ;  /* 0x0000000005067211 */ /* 0x040fe400078f30ff */
[----:B------:R-:W-:Y:S02]  /*0110*/  LEA.HI R5, R5, R18, RZ, 0x2 ;  /* 0x0000001205057211 */ /* 0x000fe400078f10ff */
[----:B------:R-:W-:Y:S02]  /*0120*/  LEA.HI R7, R7, R4, RZ, 0x4 ;  /* 0x0000000407077211 */ /* 0x000fe400078f20ff */
[----:B------:R-:W-:-:S02]  /*0130*/  LOP3.LUT R5, R5, 0x3ffffffc, RZ, 0xc0, !PT ;  /* 0x3ffffffc05057812 */ /* 0x000fc400078ec0ff */
[----:B------:R-:W-:Y:S02]  /*0140*/  LOP3.LUT R6, R6, 0xffffffc0, RZ, 0xc0, !PT ;  /* 0xffffffc006067812 */ /* 0x000fe400078ec0ff */
[----:B------:R-:W-:Y:S02]  /*0150*/  LOP3.LUT R7, R7, 0xfffffff0, RZ, 0xc0, !PT ;  /* 0xfffffff007077812 */ /* 0x000fe400078ec0ff */
[----:B------:R-:W-:Y:S02]  /*0160*/  IADD3 R18, R18, -R5, RZ ;  /* 0x8000000512127210 */ /* 0x000fe40007ffe0ff */
[----:B------:R-:W-:Y:S02]  /*0170*/  IADD3 R11, R6, R4, -R7 ;  /* 0x00000004060b7210 */ /* 0x000fe40007ffe807 */
[----:B------:R-:W-:Y:S01]  /*0180*/  CS2R R6, SRZ ;  /* 0x0000000000067805 */ /* 0x000fe2000001ff00 */
[----:B------:R-:W1:Y:S01]  /*0190*/  LDC.64 R4, c[0x0][0x220] ;  /* 0x00008800ff047b82 */ /* 0x000e620000000a00 */
[----:B------:R-:W-:-:S02]  /*01a0*/  ISETP.GE.AND P0, PT, R0, 0x100, PT ;  /* 0x000001000000780c */ /* 0x000fc40003f06270 */
[----:B------:R-:W-:Y:S01]  /*01b0*/  LOP3.LUT R19, R14, 0xfffffffc, RZ, 0xc0, !PT ;  /* 0xfffffffc0e137812 */ /* 0x000fe200078ec0ff */
[----:B--2---:R-:W-:Y:S01]  /*01c0*/  IMAD.WIDE R20, R11, 0x4, R2 ;  /* 0x000000040b147825 */ /* 0x004fe200078e0202 */
[----:B------:R-:W-:Y:S02]  /*01d0*/  IADD3 R13, R11, 0x10, RZ ;  /* 0x000000100b0d7810 */ /* 0x000fe40007ffe0ff */
[----:B------:R-:W-:Y:S02]  /*01e0*/  IADD3 R19, R0, -R19, RZ ;  /* 0x8000001300137210 */ /* 0x000fe40007ffe0ff */
[----:B------:R-:W-:Y:S02]  /*01f0*/  IADD3 R15, R11, 0x20, RZ ;  /* 0x000000200b0f7810 */ /* 0x000fe40007ffe0ff */
[----:B------:R-:W-:-:S03]  /*0200*/  IADD3 R17, R11, 0x30, RZ ;  /* 0x000000300b117810 */ /* 0x000fc60007ffe0ff */
[----:B------:R-:W2:Y:S01]  /*0210*/  @!P0 LDG.E.EL R6, desc[UR4][R20.64] ;  /* 0x0000000414068981 */ /* 0x000ea2000c2e1900 */
[----:B------:R-:W-:-:S03]  /*0220*/  SHF.L.U32 R23, R18, 0x2, RZ ;  /* 0x0000000212177819 */ /* 0x000fc600000006ff */
[----:B------:R3:W5:Y:S01]  /*0230*/  @!P0 LDG.E.EL R7, desc[UR4][R20.64] ;  /* 0x0000000414078981 */ /* 0x000762000c2e1900 */
[--C-:B------:R-:W-:Y:S01]  /*0240*/  IMAD.WIDE R10, R13, 0x4, R2.reuse ;  /* 0x000000040d0a7825 */ /* 0x100fe200078e0202 */
[----:B------:R-:W-:Y:S02]  /*0250*/  CS2R R28, SRZ ;  /* 0x00000000001c7805 */ /* 0x000fe4000001ff00 */
[----:B------:R-:W-:Y:S01]  /*0260*/  CS2R R24, SRZ ;  /* 0x0000000000187805 */ /* 0x000fe2000001ff00 */
[----:B------:R-:W-:Y:S01]  /*0270*/  IMAD.WIDE R12, R15, 0x4, R2 ;  /* 0x000000040f0c7825 */ /* 0x000fe200078e0202 */
[----:B------:R-:W-:-:S03]  /*0280*/  CS2R R14, SRZ ;  /* 0x00000000000e7805 */ /* 0x000fc6000001ff00 */
[----:B------:R-:W-:Y:S01]  /*0290*/  IMAD.WIDE R2, R17, 0x4, R2 ;  /* 0x0000000411027825 */ /* 0x000fe200078e0202 */
[C---:B---3--:R-:W-:Y:S02]  /*02a0*/  SHF.L.U32 R21, R19.reuse, 0x2, RZ ;  /* 0x0000000213157819 */ /* 0x048fe400000006ff */
[----:B------:R-:W-:Y:S01]  /*02b0*/  CS2R R16, SRZ ;  /* 0x0000000000107805 */ /* 0x000fe2000001ff00 */
[----:B------:R-:W3:Y:S01]  /*02c0*/  @!P0 LDG.E.EL R15, desc[UR4][R10.64] ;  /* 0x000000040a0f8981 */ /* 0x000ee2000c2e1900 */
[----:B----4-:R-:W-:Y:S01]  /*02d0*/  IMAD.WIDE R18, R19, 0x4, R8 ;  /* 0x0000000413127825 */ /* 0x010fe200078e0208 */
[----:B------:R-:W-:Y:S02]  /*02e0*/  CS2R R26, SRZ ;  /* 0x00000000001a7805 */ /* 0x000fe4000001ff00 */
[----:B------:R-:W4:Y:S01]  /*02f0*/  @!P0 LDG.E.EL R14, desc[UR4][R12.64] ;  /* 0x000000040c0e8981 */ /* 0x000f22000c2e1900 */
[----:B-1----:R-:W-:-:S03]  /*0300*/  IMAD.WIDE R8, R21, 0x4, R4 ;  /* 0x0000000415087825 */ /* 0x002fc600078e0204 */
[----:B------:R1:W2:Y:S01]  /*0310*/  @!P0 LDG.E.EL R17, desc[UR4][R10.64] ;  /* 0x000000040a118981 */ /* 0x0002a2000c2e1900 */
[----:B------:R-:W-:Y:S01]  /*0320*/  IMAD.WIDE R20, R23, 0x4, R4 ;  /* 0x0000000417147825 */ /* 0x000fe200078e0204 */
[----:B------:R-:W-:Y:S02]  /*0330*/  CS2R R22, SRZ ;  /* 0x0000000000167805 */ /* 0x000fe4000001ff00 */
[----:B------:R-:W-:Y:S01]  /*0340*/  CS2R R4, SRZ ;  /* 0x0000000000047805 */ /* 0x000fe2000001ff00 */
[----:B------:R-:W3:Y:S04]  /*0350*/  @!P0 LDG.E.EL R28, desc[UR4][R8.64+0x4] ;  /* 0x00000404081c8981 */ /* 0x000ee8000c2e1900 */
[----:B------:R-:W2:Y:S01]  /*0360*/  @!P0 LDG.E.EL R24, desc[UR4][R20.64+0x4] ;  /* 0x0000040414188981 */ /* 0x000ea2000c2e1900 */
[----:B-1----:R-:W1:Y:S03]  /*0370*/  LDC.64 R10, c[0x0][0x228] ;  /* 0x00008a00ff0a7b82 */ /* 0x002e660000000a00 */
[----:B------:R-:W4:Y:S04]  /*0380*/  @!P0 LDG.E.EL R23, desc[UR4][R8.64] ;  /* 0x0000000408178981 */ /* 0x000f28000c2e1900 */
[----:B------:R-:W5:Y:S04]  /*0390*/  @!P0 LDG.E.EL R22, desc[UR4][R20.64] ;  /* 0x0000000414168981 */ /* 0x000f68000c2e1900 */
[----:B------:R-:W5:Y:S04]  /*03a0*/  @!P0 LDG.E.EL.64 R4, desc[UR4][R18.64] ;  /* 0x0000000412048981 */ /* 0x000f68000c2e1b00 */
[----:B------:R1:W5:Y:S04]  /*03b0*/  @!P0 LDG.E.EL R16, desc[UR4][R12.64] ;  /* 0x000000040c108981 */ /* 0x000368000c2e1900 */
[----:B------:R-:W5:Y:S04]  /*03c0*/  @!P0 LDG.E.EL R29, desc[UR4][R8.64+0x8] ;  /* 0x00000804081d8981 */ /* 0x000f68000c2e1900 */
[----:B------:R-:W5:Y:S01]  /*03d0*/  @!P0 LDG.E.EL R27, desc[UR4][R20.64+0x8] ;  /* 0x00000804141b8981 */ /* 0x000f62000c2e1900 */
[----:B-1----:R-:W-:-:S03]  /*03e0*/  CS2R R12, SRZ ;  /* 0x00000000000c7805 */ /* 0x002fc6000001ff00 */
[----:B------:R-:W5:Y:S04]  /*03f0*/  @!P0 LDG.E.EL R26, desc[UR4][R8.64+0xc] ;  /* 0x00000c04081a8981 */ /* 0x000f68000c2e1900 */
[----:B------:R-:W5:Y:S04]  /*0400*/  @!P0 LDG.E.EL R13, desc[UR4][R2.64] ;  /* 0x00000004020d8981 */ /* 0x000f68000c2e1900 */
[----:B------:R1:W5:Y:S04]  /*0410*/  @!P0 LDG.E.EL R12, desc[UR4][R2.64] ;  /* 0x00000004020c8981 */ /* 0x000368000c2e1900 */
[----:B------:R-:W5:Y:S01]  /*0420*/  @!P0 LDG.E.EL R25, desc[UR4][R20.64+0xc] ;  /* 0x00000c0414198981 */ /* 0x000f62000c2e1900 */
[----:B------:R-:W-:-:S04]  /*0430*/  IMAD.WIDE R10, R0, 0x4, R10 ;  /* 0x00000004000a7825 */ /* 0x000fc800078e020a */
[----:B---3--:R-:W-:Y:S01]  /*0440*/  FADD R15, -R28, R15 ;  /* 0x0000000f1c0f7221 */ /* 0x008fe20000000100 */
[----:B--2---:R-:W-:Y:S01]  /*0450*/  FADD R24, -R24, R17 ;  /* 0x0000001118187221 */ /* 0x004fe20000000100 */
[----:B----4-:R-:W-:Y:S01]  /*0460*/  FADD R23, -R23, R6 ;  /* 0x0000000617177221 */ /* 0x010fe20000000100 */
[----:B-----5:R-:W-:Y:S01]  /*0470*/  FADD R22, -R22, R7 ;  /* 0x0000000716167221 */ /* 0x020fe20000000100 */
[-C--:B------:R-:W-:Y:S01]  /*0480*/  FMUL R15, R15, R4.reuse ;  /* 0x000000040f0f7220 */ /* 0x080fe20000400000 */
[-C--:B------:R-:W-:Y:S01]  /*0490*/  FMUL R24, R24, R5.reuse ;  /* 0x0000000518187220 */ /* 0x080fe20000400000 */
[----:B------:R-:W-:Y:S01]  /*04a0*/  FMUL R23, R23, R4 ;  /* 0x0000000417177220 */ /* 0x000fe20000400000 */
[----:B------:R-:W-:Y:S01]  /*04b0*/  FMUL R22, R22, R5 ;  /* 0x0000000516167220 */ /* 0x000fe20000400000 */
[----:B01----:R-:W-:Y:S01]  /*04c0*/  FMUL R2, R15, R15 ;  /* 0x0000000f0f027220 */ /* 0x003fe20000400000 */
[----:B------:R-:W-:Y:S01]  /*04d0*/  FMUL R3, R24, R24 ;  /* 0x0000001818037220 */ /* 0x000fe20000400000 */
[----:B------:R-:W-:Y:S01]  /*04e0*/  FADD R29, -R29, R16 ;  /* 0x000000101d1d7221 */ /* 0x000fe20000000100 */
[----:B------:R-:W-:Y:S01]  /*04f0*/  FADD R14, -R27, R14 ;  /* 0x0000000e1b0e7221 */ /* 0x000fe20000000100 */
[----:B------:R-:W-:Y:S01]  /*0500*/  FFMA R2, R23, R23, R2 ;  /* 0x0000001717027223 */ /* 0x000fe20000000002 */
[----:B------:R-:W-:Y:S01]  /*0510*/  FFMA R3, R22, R22, R3 ;  /* 0x0000001616037223 */ /* 0x000fe20000000003 */
[----:B------:R-:W-:Y:S01]  /*0520*/  FMUL R29, R29, R4 ;  /* 0x000000041d1d7220 */ /* 0x000fe20000400000 */
[----:B------:R-:W-:Y:S01]  /*0530*/  FMUL R14, R14, R5 ;  /* 0x000000050e0e7220 */ /* 0x000fe20000400000 */
[----:B------:R-:W-:-:S02]  /*0540*/  FADD R13, -R26, R13 ;  /* 0x0000000d1a0d7221 */ /* 0x000fc40000000100 */
[----:B------:R-:W-:Y:S01]  /*0550*/  FFMA R2, R29, R29, R2 ;  /* 0x0000001d1d027223 */ /* 0x000fe20000000002 */
[----:B------:R-:W-:Y:S01]  /*0560*/  FFMA R3, R14, R14, R3 ;  /* 0x0000000e0e037223 */ /* 0x000fe20000000003 */
[----:B------:R-:W-:Y:S01]  /*0570*/  FMUL R13, R13, R4 ;  /* 0x000000040d0d7220 */ /* 0x000fe20000400000 */
[----:B------:R-:W-:-:S04]  /*0580*/  FADD R12, -R25, R12 ;  /* 0x0000000c190c7221 */ /* 0x000fc80000000100 */
[----:B------:R-:W-:Y:S01]  /*0590*/  FMUL R12, R12, R5 ;  /* 0x000000050c0c7220 */ /* 0x000fe20000400000 */
[----:B------:R-:W-:-:S03]  /*05a0*/  FFMA R2, R13, R13, R2 ;  /* 0x0000000d0d027223 */ /* 0x000fc60000000002 */
[----:B------:R-:W-:Y:S01]  /*05b0*/  FFMA R3, R12, R12, R3 ;  /* 0x0000000c0c037223 */ /* 0x000fe20000000003 */
[----:B------:R-:W-:Y:S06]  /*05c0*/  @P0 EXIT ;  /* 0x000000000000094d */ /* 0x000fec0003800000 */
[----:B------:R-:W-:Y:S01]  /*05d0*/  STG.E.64 desc[UR4][R10.64], R2 ;  /* 0x000000020a007986 */ /* 0x000fe2000c101b04 */
[----:B------:R-:W-:Y:S05]  /*05e0*/  EXIT ;  /* 0x000000000000794d */ /* 0x000fea0003800000 */
.L_x_0:
[----:B------:R-:W-:-:S00]  /*05f0*/  BRA `(.L_x_0) ;  /* 0xfffffffc00fc7947 */ /* 0x000fc0000383ffff */
[----:B------:R-:W-:-:S00]  /*0600*/  NOP ;  /* 0x0000000000007918 */ /* 0x000fc00000000000 */
[----:B------:R-:W-:-:S00]  /*0610*/  NOP ;  /* 0x0000000000007918 */ /* 0x000fc00000000000 */
[----:B------:R-:W-:-:S00]  /*0620*/  NOP ;  /* 0x0000000000007918 */ /* 0x000fc00000000000 */
[----:B------:R-:W-:-:S00]  /*0630*/  NOP ;  /* 0x0000000000007918 */ /* 0x000fc00000000000 */
[----:B------:R-:W-:-:S00]  /*0640*/  NOP ;  /* 0x0000000000007918 */ /* 0x000fc00000000000 */
[----:B------:R-:W-:-:S00]  /*0650*/  NOP ;  /* 0x0000000000007918 */ /* 0x000fc00000000000 */
[----:B------:R-:W-:-:S00]  /*0660*/  NOP ;  /* 0x0000000000007918 */ /* 0x000fc00000000000 */
[----:B------:R-:W-:-:S00]  /*0670*/  NOP ;  /* 0x0000000000007918 */ /* 0x000fc00000000000 */
.L_x_1:


//--------------------- .nv.constant0.triton_poi_fused_mul_pow_sub_sum_0 --------------------------
	.section	.nv.constant0.triton_poi_fused_mul_pow_sub_sum_0,"a",@progbits
	.sectionflags	@""
	.align	4
.nv.constant0.triton_poi_fused_mul_pow_sub_sum_0:
	.zero		564
